//
// Generated by NVIDIA NVVM Compiler
//
// Compiler Build ID: CL-36424714
// Cuda compilation tools, release 13.0, V13.0.88
// Based on NVVM 20.0.0
//

.version 9.0
.target sm_100
.address_size 64

	// .globl	_Z3incjPf

.visible .entry _Z3incjPf(
	.param .u32 _Z3incjPf_param_0,
	.param .u64 .ptr .align 1 _Z3incjPf_param_1
)
{
	.reg .b32 	%f<3>;
	.reg .b64 	%rd<3>;

	ld.param.u64 	%rd1, [_Z3incjPf_param_1];
	cvta.to.global.u64 	%rd2, %rd1;
	ld.global.f32 	%f1, [%rd2];
	add.f32 	%f2, %f1, 0f3F800000;
	st.global.f32 	[%rd2], %f2;
	ret;

}


// ===== COMPILED SASS (sm_100) =====

	.target	sm_100

	.elftype	@"ET_EXEC"


//--------------------- .note.nv.tkinfo           --------------------------
	.section	.note.nv.tkinfo,"",@"SHT_NOTE"
	.sectionflags	@"SHF_NOTE_NV_TKINFO"
	.tkinfo
        /*0018*/ 	.word	0x00000002
        /*0030*/ 	.string	""
        /*0030*/ 	.string	"ptxas"
        /*0030*/ 	.string	"Cuda compilation tools, release 13.0, V13.0.88"
        /*0030*/ 	.string	"Build cuda_13.0.r13.0/compiler.36424714_0"
        /*0030*/ 	.string	"-arch sm_100 -m 64 "



//--------------------- .note.nv.cuinfo           --------------------------
	.section	.note.nv.cuinfo,"",@"SHT_NOTE"
	.sectionflags	@"SHF_NOTE_NV_CUINFO"
        /*0018*/ 	.short	0x0002
        /*001a*/ 	.short	0x0064
        /*001c*/ 	.short	0x0082
	.zero		2


//--------------------- .nv.info                  --------------------------
	.section	.nv.info,"",@"SHT_CUDA_INFO"
	.align	4


	//----- nvinfo : EIATTR_REGCOUNT
	.align		4
        /*0000*/ 	.byte	0x04, 0x2f
        /*0002*/ 	.short	(.L_1 - .L_0)
	.align		4
.L_0:
        /*0004*/ 	.word	index@(_Z3incjPf)
        /*0008*/ 	.word	0x00000008


	//----- nvinfo : EIATTR_FRAME_SIZE
	.align		4
.L_1:
        /*000c*/ 	.byte	0x04, 0x11
        /*000e*/ 	.short	(.L_3 - .L_2)
	.align		4
.L_2:
        /*0010*/ 	.word	index@(_Z3incjPf)
        /*0014*/ 	.word	0x00000000


	//----- nvinfo : EIATTR_MIN_STACK_SIZE
	.align		4
.L_3:
        /*0018*/ 	.byte	0x04, 0x12
        /*001a*/ 	.short	(.L_5 - .L_4)
	.align		4
.L_4:
        /*001c*/ 	.word	index@(_Z3incjPf)
        /*0020*/ 	.word	0x00000000
.L_5:


//--------------------- .nv.compat                --------------------------
	.section	.nv.compat,"",@"SHT_CUDA_COMPAT_INFO"
	.align	4
        /*0000*/ 	.byte	0x02, 0x09, 0x00, 0x00, 0x02, 0x02, 0x01, 0x00, 0x02, 0x05, 0x05, 0x00, 0x03, 0x07, 0x01, 0x01
        /*0010*/ 	.byte	0x02, 0x03, 0x00, 0x00, 0x02, 0x06, 0x01, 0x00, 0x04, 0x0b, 0x08, 0x00, 0x09, 0x00, 0x00, 0x00
        /*0020*/ 	.byte	0x00, 0x00, 0x00, 0x00


//--------------------- .nv.info._Z3incjPf        --------------------------
	.section	.nv.info._Z3incjPf,"",@"SHT_CUDA_INFO"
	.sectionflags	@""
	.align	4


	//----- nvinfo : EIATTR_CUDA_API_VERSION
	.align		4
        /*0000*/ 	.byte	0x04, 0x37
        /*0002*/ 	.short	(.L_7 - .L_6)
.L_6:
        /*0004*/ 	.word	0x00000082


	//----- nvinfo : EIATTR_KPARAM_INFO
	.align		4
.L_7:
        /*0008*/ 	.byte	0x04, 0x17
        /*000a*/ 	.short	(.L_9 - .L_8)
.L_8:
        /*000c*/ 	.word	0x00000000
        /*0010*/ 	.short	0x0001
        /*0012*/ 	.short	0x0008
        /*0014*/ 	.byte	0x00, 0xf5, 0x21, 0x00


	//----- nvinfo : EIATTR_KPARAM_INFO
	.align		4
.L_9:
        /*0018*/ 	.byte	0x04, 0x17
        /*001a*/ 	.short	(.L_11 - .L_10)
.L_10:
        /*001c*/ 	.word	0x00000000
        /*0020*/ 	.short	0x0000
        /*0022*/ 	.short	0x0000
        /*0024*/ 	.byte	0x00, 0xf0, 0x11, 0x00


	//----- nvinfo : EIATTR_SPARSE_MMA_MASK
	.align		4
.L_11:
        /*0028*/ 	.byte	0x03, 0x50
        /*002a*/ 	.short	0x0000


	//----- nvinfo : EIATTR_MAXREG_COUNT
	.align		4
        /*002c*/ 	.byte	0x03, 0x1b
        /*002e*/ 	.short	0x00ff


	//----- nvinfo : EIATTR_MERCURY_ISA_VERSION
	.align		4
        /*0030*/ 	.byte	0x03, 0x5f
        /*0032*/ 	.short	0x0101


	//----- nvinfo : EIATTR_VRC_CTA_INIT_COUNT
	.align		4
        /*0034*/ 	.byte	0x02, 0x4a
	.zero		1
	.zero		1


	//----- nvinfo : EIATTR_EXIT_INSTR_OFFSETS
	.align		4
        /*0038*/ 	.byte	0x04, 0x1c
        /*003a*/ 	.short	(.L_13 - .L_12)


	//   ....[0]....
.L_12:
        /*003c*/ 	.word	0x00000060


	//----- nvinfo : EIATTR_CBANK_PARAM_SIZE
	.align		4
.L_13:
        /*0040*/ 	.byte	0x03, 0x19
        /*0042*/ 	.short	0x0010


	//----- nvinfo : EIATTR_PARAM_CBANK
	.align		4
        /*0044*/ 	.byte	0x04, 0x0a
        /*0046*/ 	.short	(.L_15 - .L_14)
	.align		4
.L_14:
        /*0048*/ 	.word	index@(.nv.constant0._Z3incjPf)
        /*004c*/ 	.short	0x0380
        /*004e*/ 	.short	0x0010


	//----- nvinfo : EIATTR_SW_WAR
	.align		4
.L_15:
        /*0050*/ 	.byte	0x04, 0x36
        /*0052*/ 	.short	(.L_17 - .L_16)
.L_16:
        /*0054*/ 	.word	0x00000008
.L_17:


//--------------------- .nv.callgraph             --------------------------
	.section	.nv.callgraph,"",@"SHT_CUDA_CALLGRAPH"
	.align	4
	.sectionentsize	8
	.align		4
        /*0000*/ 	.word	0x00000000
	.align		4
        /*0004*/ 	.word	0xffffffff
	.align		4
        /*0008*/ 	.word	0x00000000
	.align		4
        /*000c*/ 	.word	0xfffffffe
	.align		4
        /*0010*/ 	.word	0x00000000
	.align		4
        /*0014*/ 	.word	0xfffffffd
	.align		4
        /*0018*/ 	.word	0x00000000
	.align		4
        /*001c*/ 	.word	0xfffffffc


//--------------------- .text._Z3incjPf           --------------------------
	.section	.text._Z3incjPf,"ax",@progbits
	.align	128
        .global         _Z3incjPf
        .type           _Z3incjPf,@function
        .size           _Z3incjPf,(.L_x_1 - _Z3incjPf)
        .other          _Z3incjPf,@"STO_CUDA_ENTRY STV_DEFAULT"
_Z3incjPf:
.text._Z3incjPf:
[----:B------:R-:W-:Y:S08]  /*0000*/  LDC R1, c[0x0][0x37c] ;  /* 0x0000df00ff017b82 */ /* 0x000ff00000000800 */
[----:B------:R-:W0:Y:S01]  /*0010*/  LDC.64 R2, c[0x0][0x388] ;  /* 0x0000e200ff027b82 */ /* 0x000e220000000a00 */
[----:B------:R-:W0:Y:S02]  /*0020*/  LDCU.64 UR4, c[0x0][0x358] ;  /* 0x00006b00ff0477ac */ /* 0x000e240008000a00 */
[----:B0-----:R-:W2:Y:S02]  /*0030*/  LDG.E R0, desc[UR4][R2.64] ;  /* 0x0000000402007981 */ /* 0x001ea4000c1e1900 */
[----:B--2---:R-:W-:-:S05]  /*0040*/  FADD R5, R0, 1 ;  /* 0x3f80000000057421 */ /* 0x004fca0000000000 */
[----:B------:R-:W-:Y:S01]  /*0050*/  STG.E desc[UR4][R2.64], R5 ;  /* 0x0000000502007986 */ /* 0x000fe2000c101904 */
[----:B------:R-:W-:Y:S05]  /*0060*/  EXIT ;  /* 0x000000000000794d */ /* 0x000fea0003800000 */
.L_x_0:
[----:B------:R-:W-:-:S00]  /*0070*/  BRA `(.L_x_0) ;  /* 0xfffffffc00fc7947 */ /* 0x000fc0000383ffff */
[----:B------:R-:W-:-:S00]  /*0080*/  NOP ;  /* 0x0000000000007918 */ /* 0x000fc00000000000 */
[----:B------:R-:W-:-:S00]  /*0090*/  NOP ;  /* 0x0000000000007918 */ /* 0x000fc00000000000 */
[----:B------:R-:W-:-:S00]  /*00a0*/  NOP ;  /* 0x0000000000007918 */ /* 0x000fc00000000000 */
[----:B------:R-:W-:-:S00]  /*00b0*/  NOP ;  /* 0x0000000000007918 */ /* 0x000fc00000000000 */
[----:B------:R-:W-:-:S00]  /*00c0*/  NOP ;  /* 0x0000000000007918 */ /* 0x000fc00000000000 */
[----:B------:R-:W-:-:S00]  /*00d0*/  NOP ;  /* 0x0000000000007918 */ /* 0x000fc00000000000 */
[----:B------:R-:W-:-:S00]  /*00e0*/  NOP ;  /* 0x0000000000007918 */ /* 0x000fc00000000000 */
[----:B------:R-:W-:-:S00]  /*00f0*/  NOP ;  /* 0x0000000000007918 */ /* 0x000fc00000000000 */
.L_x_1:


//--------------------- .nv.shared.reserved.0     --------------------------
	.section	.nv.shared.reserved.0,"aw",@nobits
	.weak		__nv_reservedSMEM_offset_0_alias
	.size		__nv_reservedSMEM_offset_0_alias, 0, 64
	.other		__nv_reservedSMEM_offset_0_alias,@"STO_CUDA_RESERVED_SHARED STV_DEFAULT"
__nv_reservedSMEM_offset_0_alias:
	.zero		0
	.zero		64


//--------------------- .nv.constant0._Z3incjPf   --------------------------
	.section	.nv.constant0._Z3incjPf,"a",@progbits
	.sectionflags	@""
	.align	4
.nv.constant0._Z3incjPf:
	.zero		912


//--------------------- SYMBOLS --------------------------

	.type		.nv.reservedSmem.offset0,@object
	.size		.nv.reservedSmem.offset0,0x4
